//
// Generated by NVIDIA NVVM Compiler
//
// Compiler Build ID: CL-36424714
// Cuda compilation tools, release 13.0, V13.0.88
// Based on NVVM 20.0.0
//

.version 9.0
.target sm_100
.address_size 64

	// .globl	_Z13kernel_matmulPKfS0_mmmPf
// _ZZ13kernel_matmulPKfS0_mmmPfE3d_A has been demoted
// _ZZ13kernel_matmulPKfS0_mmmPfE3d_B has been demoted

.visible .entry _Z13kernel_matmulPKfS0_mmmPf(
	.param .u64 .ptr .align 1 _Z13kernel_matmulPKfS0_mmmPf_param_0,
	.param .u64 .ptr .align 1 _Z13kernel_matmulPKfS0_mmmPf_param_1,
	.param .u64 _Z13kernel_matmulPKfS0_mmmPf_param_2,
	.param .u64 _Z13kernel_matmulPKfS0_mmmPf_param_3,
	.param .u64 _Z13kernel_matmulPKfS0_mmmPf_param_4,
	.param .u64 .ptr .align 1 _Z13kernel_matmulPKfS0_mmmPf_param_5
)
{
	.reg .pred 	%p<13>;
	.reg .b32 	%r<24>;
	.reg .b32 	%f<58>;
	.reg .b64 	%rd<32>;
	// demoted variable
	.shared .align 4 .b8 _ZZ13kernel_matmulPKfS0_mmmPfE3d_A[1024];
	// demoted variable
	.shared .align 4 .b8 _ZZ13kernel_matmulPKfS0_mmmPfE3d_B[1024];
	ld.param.u64 	%rd11, [_Z13kernel_matmulPKfS0_mmmPf_param_0];
	ld.param.u64 	%rd12, [_Z13kernel_matmulPKfS0_mmmPf_param_1];
	ld.param.u64 	%rd13, [_Z13kernel_matmulPKfS0_mmmPf_param_2];
	ld.param.u64 	%rd14, [_Z13kernel_matmulPKfS0_mmmPf_param_3];
	ld.param.u64 	%rd15, [_Z13kernel_matmulPKfS0_mmmPf_param_4];
	ld.param.u64 	%rd16, [_Z13kernel_matmulPKfS0_mmmPf_param_5];
	mov.u32 	%r23, %tid.x;
	mov.u32 	%r22, %tid.y;
	setp.eq.s64 	%p2, %rd14, 0;
	@%p2 bra 	$L__BB0_9;
	cvta.to.global.u64 	%rd18, %rd16;
	mov.u32 	%r11, %ntid.x;
	mov.u32 	%r12, %ctaid.x;
	mad.lo.s32 	%r13, %r12, %r11, %r23;
	cvt.s64.s32 	%rd1, %r13;
	setp.gt.u64 	%p3, %rd13, %rd1;
	cvt.u64.u32 	%rd19, %r22;
	shl.b32 	%r14, %r23, 6;
	mov.u32 	%r15, _ZZ13kernel_matmulPKfS0_mmmPfE3d_A;
	add.s32 	%r3, %r15, %r14;
	shl.b32 	%r16, %r22, 2;
	add.s32 	%r4, %r3, %r16;
	mov.u32 	%r17, %ntid.y;
	mov.u32 	%r18, %ctaid.y;
	mad.lo.s32 	%r19, %r18, %r17, %r22;
	cvt.u64.u32 	%rd2, %r19;
	setp.gt.u64 	%p4, %rd15, %rd2;
	mov.u32 	%r21, _ZZ13kernel_matmulPKfS0_mmmPfE3d_B;
	add.s32 	%r6, %r21, %r16;
	add.s32 	%r5, %r6, %r14;
	and.pred  	%p1, %p3, %p4;
	mad.lo.s64 	%rd20, %rd15, %rd1, %rd2;
	shl.b64 	%rd21, %rd20, 2;
	add.s64 	%rd3, %rd18, %rd21;
	mad.lo.s64 	%rd22, %rd14, %rd1, %rd19;
	shl.b64 	%rd23, %rd22, 2;
	cvta.to.global.u64 	%rd24, %rd11;
	add.s64 	%rd30, %rd24, %rd23;
	cvta.to.global.u64 	%rd5, %rd12;
	mov.b64 	%rd31, 0;
	not.pred 	%p11, %p1;
$L__BB0_2:
	setp.le.u64 	%p5, %rd13, %rd1;
	cvt.u64.u32 	%rd25, %r22;
	setp.le.u64 	%p6, %rd14, %rd25;
	mov.f32 	%f56, 0f00000000;
	or.pred  	%p7, %p5, %p6;
	@%p7 bra 	$L__BB0_4;
	ld.global.f32 	%f56, [%rd30];
$L__BB0_4:
	setp.le.u64 	%p8, %rd15, %rd2;
	st.shared.f32 	[%r4], %f56;
	cvt.u64.u32 	%rd8, %r23;
	setp.le.u64 	%p9, %rd14, %rd8;
	mov.f32 	%f57, 0f00000000;
	or.pred  	%p10, %p9, %p8;
	@%p10 bra 	$L__BB0_6;
	mad.lo.s64 	%rd27, %rd15, %rd8, %rd2;
	shl.b64 	%rd28, %rd27, 2;
	add.s64 	%rd29, %rd5, %rd28;
	ld.global.f32 	%f57, [%rd29];
$L__BB0_6:
	st.shared.f32 	[%r5], %f57;
	bar.sync 	0;
	@%p11 bra 	$L__BB0_8;
	ld.global.f32 	%f7, [%rd3];
	ld.shared.f32 	%f8, [%r3];
	ld.shared.f32 	%f9, [%r6];
	fma.rn.f32 	%f10, %f8, %f9, %f7;
	ld.shared.f32 	%f11, [%r3+4];
	ld.shared.f32 	%f12, [%r6+64];
	fma.rn.f32 	%f13, %f11, %f12, %f10;
	ld.shared.f32 	%f14, [%r3+8];
	ld.shared.f32 	%f15, [%r6+128];
	fma.rn.f32 	%f16, %f14, %f15, %f13;
	ld.shared.f32 	%f17, [%r3+12];
	ld.shared.f32 	%f18, [%r6+192];
	fma.rn.f32 	%f19, %f17, %f18, %f16;
	ld.shared.f32 	%f20, [%r3+16];
	ld.shared.f32 	%f21, [%r6+256];
	fma.rn.f32 	%f22, %f20, %f21, %f19;
	ld.shared.f32 	%f23, [%r3+20];
	ld.shared.f32 	%f24, [%r6+320];
	fma.rn.f32 	%f25, %f23, %f24, %f22;
	ld.shared.f32 	%f26, [%r3+24];
	ld.shared.f32 	%f27, [%r6+384];
	fma.rn.f32 	%f28, %f26, %f27, %f25;
	ld.shared.f32 	%f29, [%r3+28];
	ld.shared.f32 	%f30, [%r6+448];
	fma.rn.f32 	%f31, %f29, %f30, %f28;
	ld.shared.f32 	%f32, [%r3+32];
	ld.shared.f32 	%f33, [%r6+512];
	fma.rn.f32 	%f34, %f32, %f33, %f31;
	ld.shared.f32 	%f35, [%r3+36];
	ld.shared.f32 	%f36, [%r6+576];
	fma.rn.f32 	%f37, %f35, %f36, %f34;
	ld.shared.f32 	%f38, [%r3+40];
	ld.shared.f32 	%f39, [%r6+640];
	fma.rn.f32 	%f40, %f38, %f39, %f37;
	ld.shared.f32 	%f41, [%r3+44];
	ld.shared.f32 	%f42, [%r6+704];
	fma.rn.f32 	%f43, %f41, %f42, %f40;
	ld.shared.f32 	%f44, [%r3+48];
	ld.shared.f32 	%f45, [%r6+768];
	fma.rn.f32 	%f46, %f44, %f45, %f43;
	ld.shared.f32 	%f47, [%r3+52];
	ld.shared.f32 	%f48, [%r6+832];
	fma.rn.f32 	%f49, %f47, %f48, %f46;
	ld.shared.f32 	%f50, [%r3+56];
	ld.shared.f32 	%f51, [%r6+896];
	fma.rn.f32 	%f52, %f50, %f51, %f49;
	ld.shared.f32 	%f53, [%r3+60];
	ld.shared.f32 	%f54, [%r6+960];
	fma.rn.f32 	%f55, %f53, %f54, %f52;
	st.global.f32 	[%rd3], %f55;
$L__BB0_8:
	bar.sync 	0;
	add.s64 	%rd31, %rd31, 16;
	add.s32 	%r23, %r23, 16;
	add.s32 	%r22, %r22, 16;
	add.s64 	%rd30, %rd30, 64;
	setp.gt.u64 	%p12, %rd14, %rd31;
	@%p12 bra 	$L__BB0_2;
$L__BB0_9:
	ret;

}


// ===== COMPILED SASS (sm_100) =====

	.target	sm_100

	.elftype	@"ET_EXEC"


//--------------------- .note.nv.tkinfo           --------------------------
	.section	.note.nv.tkinfo,"",@"SHT_NOTE"
	.sectionflags	@"SHF_NOTE_NV_TKINFO"
	.tkinfo
        /*0018*/ 	.word	0x00000002
        /*0030*/ 	.string	""
        /*0030*/ 	.string	"ptxas"
        /*0030*/ 	.string	"Cuda compilation tools, release 13.0, V13.0.88"
        /*0030*/ 	.string	"Build cuda_13.0.r13.0/compiler.36424714_0"
        /*0030*/ 	.string	"-arch sm_100 -m 64 "



//--------------------- .note.nv.cuinfo           --------------------------
	.section	.note.nv.cuinfo,"",@"SHT_NOTE"
	.sectionflags	@"SHF_NOTE_NV_CUINFO"
        /*0018*/ 	.short	0x0002
        /*001a*/ 	.short	0x0064
        /*001c*/ 	.short	0x0082
	.zero		2


//--------------------- .nv.info                  --------------------------
	.section	.nv.info,"",@"SHT_CUDA_INFO"
	.align	4


	//----- nvinfo : EIATTR_REGCOUNT
	.align		4
        /*0000*/ 	.byte	0x04, 0x2f
        /*0002*/ 	.short	(.L_1 - .L_0)
	.align		4
.L_0:
        /*0004*/ 	.word	index@(_Z13kernel_matmulPKfS0_mmmPf)
        /*0008*/ 	.word	0x0000001f


	//----- nvinfo : EIATTR_FRAME_SIZE
	.align		4
.L_1:
        /*000c*/ 	.byte	0x04, 0x11
        /*000e*/ 	.short	(.L_3 - .L_2)
	.align		4
.L_2:
        /*0010*/ 	.word	index@(_Z13kernel_matmulPKfS0_mmmPf)
        /*0014*/ 	.word	0x00000000


	//----- nvinfo : EIATTR_MIN_STACK_SIZE
	.align		4
.L_3:
        /*0018*/ 	.byte	0x04, 0x12
        /*001a*/ 	.short	(.L_5 - .L_4)
	.align		4
.L_4:
        /*001c*/ 	.word	index@(_Z13kernel_matmulPKfS0_mmmPf)
        /*0020*/ 	.word	0x00000000
.L_5:


//--------------------- .nv.compat                --------------------------
	.section	.nv.compat,"",@"SHT_CUDA_COMPAT_INFO"
	.align	4
        /*0000*/ 	.byte	0x02, 0x09, 0x00, 0x00, 0x02, 0x02, 0x01, 0x00, 0x02, 0x05, 0x05, 0x00, 0x03, 0x07, 0x01, 0x01
        /*0010*/ 	.byte	0x02, 0x03, 0x00, 0x00, 0x02, 0x06, 0x01, 0x00, 0x04, 0x0b, 0x08, 0x00, 0x09, 0x00, 0x00, 0x00
        /*0020*/ 	.byte	0x00, 0x00, 0x00, 0x00


//--------------------- .nv.info._Z13kernel_matmulPKfS0_mmmPf --------------------------
	.section	.nv.info._Z13kernel_matmulPKfS0_mmmPf,"",@"SHT_CUDA_INFO"
	.sectionflags	@""
	.align	4


	//----- nvinfo : EIATTR_CUDA_API_VERSION
	.align		4
        /*0000*/ 	.byte	0x04, 0x37
        /*0002*/ 	.short	(.L_7 - .L_6)
.L_6:
        /*0004*/ 	.word	0x00000082


	//----- nvinfo : EIATTR_KPARAM_INFO
	.align		4
.L_7:
        /*0008*/ 	.byte	0x04, 0x17
        /*000a*/ 	.short	(.L_9 - .L_8)
.L_8:
        /*000c*/ 	.word	0x00000000
        /*0010*/ 	.short	0x0005
        /*0012*/ 	.short	0x0028
        /*0014*/ 	.byte	0x00, 0xf5, 0x21, 0x00


	//----- nvinfo : EIATTR_KPARAM_INFO
	.align		4
.L_9:
        /*0018*/ 	.byte	0x04, 0x17
        /*001a*/ 	.short	(.L_11 - .L_10)
.L_10:
        /*001c*/ 	.word	0x00000000
        /*0020*/ 	.short	0x0004
        /*0022*/ 	.short	0x0020
        /*0024*/ 	.byte	0x00, 0xf0, 0x21, 0x00


	//----- nvinfo : EIATTR_KPARAM_INFO
	.align		4
.L_11:
        /*0028*/ 	.byte	0x04, 0x17
        /*002a*/ 	.short	(.L_13 - .L_12)
.L_12:
        /*002c*/ 	.word	0x00000000
        /*0030*/ 	.short	0x0003
        /*0032*/ 	.short	0x0018
        /*0034*/ 	.byte	0x00, 0xf0, 0x21, 0x00


	//----- nvinfo : EIATTR_KPARAM_INFO
	.align		4
.L_13:
        /*0038*/ 	.byte	0x04, 0x17
        /*003a*/ 	.short	(.L_15 - .L_14)
.L_14:
        /*003c*/ 	.word	0x00000000
        /*0040*/ 	.short	0x0002
        /*0042*/ 	.short	0x0010
        /*0044*/ 	.byte	0x00, 0xf0, 0x21, 0x00


	//----- nvinfo : EIATTR_KPARAM_INFO
	.align		4
.L_15:
        /*0048*/ 	.byte	0x04, 0x17
        /*004a*/ 	.short	(.L_17 - .L_16)
.L_16:
        /*004c*/ 	.word	0x00000000
        /*0050*/ 	.short	0x0001
        /*0052*/ 	.short	0x0008
        /*0054*/ 	.byte	0x00, 0xf5, 0x21, 0x00


	//----- nvinfo : EIATTR_KPARAM_INFO
	.align		4
.L_17:
        /*0058*/ 	.byte	0x04, 0x17
        /*005a*/ 	.short	(.L_19 - .L_18)
.L_18:
        /*005c*/ 	.word	0x00000000
        /*0060*/ 	.short	0x0000
        /*0062*/ 	.short	0x0000
        /*0064*/ 	.byte	0x00, 0xf5, 0x21, 0x00


	//----- nvinfo : EIATTR_SPARSE_MMA_MASK
	.align		4
.L_19:
        /*0068*/ 	.byte	0x03, 0x50
        /*006a*/ 	.short	0x0000


	//----- nvinfo : EIATTR_MAXREG_COUNT
	.align		4
        /*006c*/ 	.byte	0x03, 0x1b
        /*006e*/ 	.short	0x00ff


	//----- nvinfo : EIATTR_NUM_BARRIERS
	.align		4
        /*0070*/ 	.byte	0x02, 0x4c
        /*0072*/ 	.byte	0x01
	.zero		1


	//----- nvinfo : EIATTR_MERCURY_ISA_VERSION
	.align		4
        /*0074*/ 	.byte	0x03, 0x5f
        /*0076*/ 	.short	0x0101


	//----- nvinfo : EIATTR_VRC_CTA_INIT_COUNT
	.align		4
        /*0078*/ 	.byte	0x02, 0x4a
	.zero		1
	.zero		1


	//----- nvinfo : EIATTR_EXIT_INSTR_OFFSETS
	.align		4
        /*007c*/ 	.byte	0x04, 0x1c
        /*007e*/ 	.short	(.L_21 - .L_20)


	//   ....[0]....
.L_20:
        /*0080*/ 	.word	0x00000040


	//   ....[1]....
        /*0084*/ 	.word	0x000007a0


	//----- nvinfo : EIATTR_CRS_STACK_SIZE
	.align		4
.L_21:
        /*0088*/ 	.byte	0x04, 0x1e
        /*008a*/ 	.short	(.L_23 - .L_22)
.L_22:
        /*008c*/ 	.word	0x00000000


	//----- nvinfo : EIATTR_CBANK_PARAM_SIZE
	.align		4
.L_23:
        /*0090*/ 	.byte	0x03, 0x19
        /*0092*/ 	.short	0x0030


	//----- nvinfo : EIATTR_PARAM_CBANK
	.align		4
        /*0094*/ 	.byte	0x04, 0x0a
        /*0096*/ 	.short	(.L_25 - .L_24)
	.align		4
.L_24:
        /*0098*/ 	.word	index@(.nv.constant0._Z13kernel_matmulPKfS0_mmmPf)
        /*009c*/ 	.short	0x0380
        /*009e*/ 	.short	0x0030


	//----- nvinfo : EIATTR_SW_WAR
	.align		4
.L_25:
        /*00a0*/ 	.byte	0x04, 0x36
        /*00a2*/ 	.short	(.L_27 - .L_26)
.L_26:
        /*00a4*/ 	.word	0x00000008
.L_27:


//--------------------- .nv.callgraph             --------------------------
	.section	.nv.callgraph,"",@"SHT_CUDA_CALLGRAPH"
	.align	4
	.sectionentsize	8
	.align		4
        /*0000*/ 	.word	0x00000000
	.align		4
        /*0004*/ 	.word	0xffffffff
	.align		4
        /*0008*/ 	.word	0x00000000
	.align		4
        /*000c*/ 	.word	0xfffffffe
	.align		4
        /*0010*/ 	.word	0x00000000
	.align		4
        /*0014*/ 	.word	0xfffffffd
	.align		4
        /*0018*/ 	.word	0x00000000
	.align		4
        /*001c*/ 	.word	0xfffffffc


//--------------------- .text._Z13kernel_matmulPKfS0_mmmPf --------------------------
	.section	.text._Z13kernel_matmulPKfS0_mmmPf,"ax",@progbits
	.align	128
        .global         _Z13kernel_matmulPKfS0_mmmPf
        .type           _Z13kernel_matmulPKfS0_mmmPf,@function
        .size           _Z13kernel_matmulPKfS0_mmmPf,(.L_x_4 - _Z13kernel_matmulPKfS0_mmmPf)
        .other          _Z13kernel_matmulPKfS0_mmmPf,@"STO_CUDA_ENTRY STV_DEFAULT"
_Z13kernel_matmulPKfS0_mmmPf:
.text._Z13kernel_matmulPKfS0_mmmPf:
[----:B------:R-:W-:Y:S01]  /*0000*/  LDC R1, c[0x0][0x37c] ;  /* 0x0000df00ff017b82 */ /* 0x000fe20000000800 */
[----:B------:R-:W0:Y:S02]  /*0010*/  LDCU.64 UR10, c[0x0][0x398] ;  /* 0x00007300ff0a77ac */ /* 0x000e240008000a00 */
[----:B0-----:R-:W-:-:S04]  /*0020*/  ISETP.NE.U32.AND P0, PT, RZ, UR10, PT ;  /* 0x0000000aff007c0c */ /* 0x001fc8000bf05070 */
[----:B------:R-:W-:-:S13]  /*0030*/  ISETP.NE.AND.EX P0, PT, RZ, UR11, PT, P0 ;  /* 0x0000000bff007c0c */ /* 0x000fda000bf05300 */
[----:B------:R-:W-:Y:S05]  /*0040*/  @!P0 EXIT ;  /* 0x000000000000894d */ /* 0x000fea0003800000 */
[----:B------:R-:W0:Y:S01]  /*0050*/  S2R R3, SR_TID.X ;  /* 0x0000000000037919 */ /* 0x000e220000002100 */
[----:B------:R-:W0:Y:S01]  /*0060*/  LDCU UR6, c[0x0][0x360] ;  /* 0x00006c00ff0677ac */ /* 0x000e220008000800 */
[----:B------:R-:W1:Y:S01]  /*0070*/  S2UR UR5, SR_CgaCtaId ;  /* 0x00000000000579c3 */ /* 0x000e620000008800 */
[----:B------:R-:W-:Y:S01]  /*0080*/  HFMA2 R5, -RZ, RZ, 0, 0 ;  /* 0x00000000ff057431 */ /* 0x000fe200000001ff */
[----:B------:R-:W0:Y:S01]  /*0090*/  S2R R2, SR_CTAID.X ;  /* 0x0000000000027919 */ /* 0x000e220000002500 */
[----:B------:R-:W2:Y:S01]  /*00a0*/  LDCU UR7, c[0x0][0x364] ;  /* 0x00006c80ff0777ac */ /* 0x000ea20008000800 */
[----:B------:R-:W3:Y:S01]  /*00b0*/  S2R R4, SR_TID.Y ;  /* 0x0000000000047919 */ /* 0x000ee20000002200 */
[----:B------:R-:W4:Y:S01]  /*00c0*/  LDCU.128 UR12, c[0x0][0x3a0] ;  /* 0x00007400ff0c77ac */ /* 0x000f220008000c00 */
[----:B------:R-:W2:Y:S01]  /*00d0*/  S2R R23, SR_CTAID.Y ;  /* 0x0000000000177919 */ /* 0x000ea20000002600 */
[----:B------:R-:W5:Y:S01]  /*00e0*/  LDCU.64 UR16, c[0x0][0x390] ;  /* 0x00007200ff1077ac */ /* 0x000f620008000a00 */
[----:B------:R-:W4:Y:S01]  /*00f0*/  LDCU.64 UR18, c[0x0][0x380] ;  /* 0x00007000ff1277ac */ /* 0x000f220008000a00 */
[----:B------:R-:W-:Y:S01]  /*0100*/  UMOV UR4, 0x400 ;  /* 0x0000040000047882 */ /* 0x000fe20000000000 */
[----:B------:R-:W0:Y:S01]  /*0110*/  LDCU.64 UR8, c[0x0][0x358] ;  /* 0x00006b00ff0877ac */ /* 0x000e220008000a00 */
[----:B------:R-:W0:Y:S01]  /*0120*/  LDCU.64 UR24, c[0x0][0x3a0] ;  /* 0x00007400ff1877ac */ /* 0x000e220008000a00 */
[----:B------:R-:W0:Y:S02]  /*0130*/  LDCU.128 UR20, c[0x0][0x390] ;  /* 0x00007200ff1477ac */ /* 0x000e240008000c00 */
[----:B0-----:R-:W-:Y:S01]  /*0140*/  IMAD R2, R2, UR6, R3 ;  /* 0x0000000602027c24 */ /* 0x001fe2000f8e0203 */
[----:B-1----:R-:W-:-:S02]  /*0150*/  ULEA UR6, UR5, UR4, 0x18 ;  /* 0x0000000405067291 */ /* 0x002fc4000f8ec0ff */
[----:B------:R-:W-:Y:S01]  /*0160*/  UIADD3 UR4, UPT, UPT, UR4, 0x400, URZ ;  /* 0x0000040004047890 */ /* 0x000fe2000fffe0ff */
[C---:B---3--:R-:W-:Y:S01]  /*0170*/  IMAD.WIDE.U32 R8, R2.reuse, UR10, R4 ;  /* 0x0000000a02087c25 */ /* 0x048fe2000f8e0004 */
[----:B------:R-:W-:Y:S02]  /*0180*/  SHF.R.S32.HI R0, RZ, 0x1f, R2 ;  /* 0x0000001fff007819 */ /* 0x000fe40000011402 */
[----:B------:R-:W-:Y:S01]  /*0190*/  ULEA UR4, UR5, UR4, 0x18 ;  /* 0x0000000405047291 */ /* 0x000fe2000f8ec0ff */
[----:B--2---:R-:W-:Y:S01]  /*01a0*/  IMAD R22, R23, UR7, R4 ;  /* 0x0000000717167c24 */ /* 0x004fe2000f8e0204 */
[----:B-----5:R-:W-:Y:S01]  /*01b0*/  ISETP.LT.U32.AND P1, PT, R2, UR16, PT ;  /* 0x0000001002007c0c */ /* 0x020fe2000bf21070 */
[----:B----4-:R-:W-:Y:S01]  /*01c0*/  IMAD R5, R0, UR12, RZ ;  /* 0x0000000c00057c24 */ /* 0x010fe2000f8e02ff */
[----:B------:R-:W-:Y:S01]  /*01d0*/  LEA R6, P2, R8, UR18, 0x2 ;  /* 0x0000001208067c11 */ /* 0x000fe2000f8410ff */
[----:B------:R-:W-:Y:S01]  /*01e0*/  IMAD.MOV.U32 R23, RZ, RZ, RZ ;  /* 0x000000ffff177224 */ /* 0x000fe200078e00ff */
[----:B------:R-:W-:Y:S01]  /*01f0*/  ISETP.GE.U32.AND P0, PT, R22, UR12, PT ;  /* 0x0000000c16007c0c */ /* 0x000fe2000bf06070 */
[----:B------:R-:W-:Y:S01]  /*0200*/  IMAD R7, R0, UR10, RZ ;  /* 0x0000000a00077c24 */ /* 0x000fe2000f8e02ff */
[----:B------:R-:W-:Y:S01]  /*0210*/  LEA R18, R4, UR4, 0x2 ;  /* 0x0000000404127c11 */ /* 0x000fe2000f8e10ff */
[C---:B------:R-:W-:Y:S01]  /*0220*/  IMAD.WIDE.U32 R10, R2.reuse, UR12, R22 ;  /* 0x0000000c020a7c25 */ /* 0x040fe2000f8e0016 */
[----:B------:R-:W-:Y:S01]  /*0230*/  ISETP.GE.U32.AND.EX P0, PT, RZ, UR13, PT, P0 ;  /* 0x0000000dff007c0c */ /* 0x000fe2000bf06100 */
[----:B------:R-:W-:Y:S01]  /*0240*/  UMOV UR4, URZ ;  /* 0x000000ff00047c82 */ /* 0x000fe20008000000 */
[----:B------:R-:W-:Y:S01]  /*0250*/  UMOV UR5, URZ ;  /* 0x000000ff00057c82 */ /* 0x000fe20008000000 */
[----:B------:R-:W-:Y:S01]  /*0260*/  IMAD R5, R2, UR13, R5 ;  /* 0x0000000d02057c24 */ /* 0x000fe2000f8e0205 */
[----:B------:R-:W-:Y:S01]  /*0270*/  ISETP.LT.U32.AND.EX P0, PT, R0, UR17, !P0, P1 ;  /* 0x0000001100007c0c */ /* 0x000fe2000c701110 */
[----:B------:R-:W-:Y:S01]  /*0280*/  IMAD R7, R2, UR11, R7 ;  /* 0x0000000b02077c24 */ /* 0x000fe2000f8e0207 */
[----:B------:R-:W-:Y:S01]  /*0290*/  LEA R16, P1, R10, UR14, 0x2 ;  /* 0x0000000e0a107c11 */ /* 0x000fe2000f8210ff */
[----:B------:R-:W-:Y:S01]  /*02a0*/  IMAD R20, R3, 0x40, R18 ;  /* 0x0000004003147824 */ /* 0x000fe200078e0212 */
[----:B------:R-:W-:Y:S01]  /*02b0*/  IADD3 R11, PT, PT, R11, R5, RZ ;  /* 0x000000050b0b7210 */ /* 0x000fe20007ffe0ff */
[----:B------:R-:W-:Y:S01]  /*02c0*/  IMAD.IADD R7, R9, 0x1, R7 ;  /* 0x0000000109077824 */ /* 0x000fe200078e0207 */
[----:B------:R-:W-:-:S02]  /*02d0*/  LEA R5, R3, UR6, 0x6 ;  /* 0x0000000603057c11 */ /* 0x000fc4000f8e30ff */
[----:B------:R-:W-:Y:S02]  /*02e0*/  LEA.HI.X R17, R10, UR15, R11, 0x2, P1 ;  /* 0x0000000f0a117c11 */ /* 0x000fe400088f140b */
[----:B------:R-:W-:Y:S02]  /*02f0*/  LEA.HI.X R7, R8, UR19, R7, 0x2, P2 ;  /* 0x0000001308077c11 */ /* 0x000fe400090f1407 */
[----:B------:R-:W-:-:S07]  /*0300*/  LEA R19, R4, R5, 0x2 ;  /* 0x0000000504137211 */ /* 0x000fce00078e10ff */
.L_x_2:
[----:B------:R-:W-:Y:S02]  /*0310*/  ISETP.GE.U32.AND P1, PT, R22, UR24, PT ;  /* 0x0000001816007c0c */ /* 0x000fe4000bf26070 */
[----:B------:R-:W-:Y:S02]  /*0320*/  ISETP.GE.U32.AND P2, PT, R3, UR22, PT ;  /* 0x0000001603007c0c */ /* 0x000fe4000bf46070 */
[----:B------:R-:W-:Y:S02]  /*0330*/  ISETP.GE.U32.AND.EX P1, PT, RZ, UR25, PT, P1 ;  /* 0x00000019ff007c0c */ /* 0x000fe4000bf26110 */
[----:B------:R-:W-:Y:S02]  /*0340*/  ISETP.GE.U32.AND P3, PT, R4, UR22, PT ;  /* 0x0000001604007c0c */ /* 0x000fe4000bf66070 */
[----:B------:R-:W-:Y:S02]  /*0350*/  ISETP.GE.U32.OR.EX P1, PT, RZ, UR23, P1, P2 ;  /* 0x00000017ff007c0c */ /* 0x000fe40008f26520 */
[----:B------:R-:W-:-:S02]  /*0360*/  ISETP.GE.U32.AND P2, PT, R2, UR20, PT ;  /* 0x0000001402007c0c */ /* 0x000fc4000bf46070 */
[----:B------:R-:W-:Y:S02]  /*0370*/  ISETP.GE.U32.AND.EX P3, PT, RZ, UR23, PT, P3 ;  /* 0x00000017ff007c0c */ /* 0x000fe4000bf66130 */
[----:B0-----:R-:W-:Y:S02]  /*0380*/  MOV R12, RZ ;  /* 0x000000ff000c7202 */ /* 0x001fe40000000f00 */
[----:B------:R-:W-:-:S05]  /*0390*/  ISETP.GE.U32.OR.EX P2, PT, R0, UR21, P3, P2 ;  /* 0x0000001500007c0c */ /* 0x000fca0009f46520 */
[----:B------:R-:W0:Y:S01]  /*03a0*/  @!P1 LDC.64 R8, c[0x0][0x388] ;  /* 0x0000e200ff089b82 */ /* 0x000e220000000a00 */
[----:B------:R-:W-:Y:S01]  /*03b0*/  @!P1 MOV R10, R22 ;  /* 0x00000016000a9202 */ /* 0x000fe20000000f00 */
[----:B-1----:R-:W-:-:S04]  /*03c0*/  @!P1 IMAD.MOV.U32 R11, RZ, RZ, RZ ;  /* 0x000000ffff0b9224 */ /* 0x002fc800078e00ff */
[C---:B------:R-:W-:Y:S02]  /*03d0*/  @!P1 IMAD.WIDE.U32 R10, R3.reuse, UR24, R10 ;  /* 0x00000018030a9c25 */ /* 0x040fe4000f8e000a */
[----:B------:R-:W2:Y:S02]  /*03e0*/  @!P2 LDG.E R12, desc[UR8][R6.64] ;  /* 0x00000008060ca981 */ /* 0x000ea4000c1e1900 */
[----:B------:R-:W-:Y:S01]  /*03f0*/  @!P1 IMAD R11, R3, UR25, R11 ;  /* 0x00000019030b9c24 */ /* 0x000fe2000f8e020b */
[----:B0-----:R-:W-:-:S04]  /*0400*/  @!P1 LEA R8, P3, R10, R8, 0x2 ;  /* 0x000000080a089211 */ /* 0x001fc800078610ff */
[----:B------:R-:W-:Y:S02]  /*0410*/  @!P1 LEA.HI.X R9, R10, R9, R11, 0x2, P3 ;  /* 0x000000090a099211 */ /* 0x000fe400018f140b */
[----:B------:R-:W-:-:S06]  /*0420*/  MOV R11, RZ ;  /* 0x000000ff000b7202 */ /* 0x000fcc0000000f00 */
[----:B------:R-:W3:Y:S01]  /*0430*/  @!P1 LDG.E R11, desc[UR8][R8.64] ;  /* 0x00000008080b9981 */ /* 0x000ee2000c1e1900 */
[----:B------:R-:W-:-:S04]  /*0440*/  UIADD3 UR4, UP0, UPT, UR4, 0x10, URZ ;  /* 0x0000001004047890 */ /* 0x000fc8000ff1e0ff */
[----:B------:R-:W-:Y:S02]  /*0450*/  UIADD3.X UR5, UPT, UPT, URZ, UR5, URZ, UP0, !UPT ;  /* 0x00000005ff057290 */ /* 0x000fe400087fe4ff */
[----:B------:R-:W-:Y:S01]  /*0460*/  UISETP.GE.U32.AND UP0, UPT, UR4, UR22, UPT ;  /* 0x000000160400728c */ /* 0x000fe2000bf06070 */
[----:B------:R-:W-:Y:S03]  /*0470*/  BSSY.RECONVERGENT B0, `(.L_x_0) ;  /* 0x000002c000007945 */ /* 0x000fe60003800200 */
[----:B------:R-:W-:Y:S01]  /*0480*/  UISETP.GE.U32.AND.EX UP0, UPT, UR5, UR23, UPT, UP0 ;  /* 0x000000170500728c */ /* 0x000fe2000bf06100 */
[----:B--2---:R0:W-:Y:S04]  /*0490*/  STS [R19], R12 ;  /* 0x0000000c13007388 */ /* 0x0041e80000000800 */
[----:B---3--:R0:W-:Y:S01]  /*04a0*/  STS [R20], R11 ;  /* 0x0000000b14007388 */ /* 0x0081e20000000800 */
[----:B------:R-:W-:Y:S06]  /*04b0*/  BAR.SYNC.DEFER_BLOCKING 0x0 ;  /* 0x0000000000007b1d */ /* 0x000fec0000010000 */
[----:B------:R-:W-:Y:S05]  /*04c0*/  @!P0 BRA `(.L_x_1) ;  /* 0x0000000000988947 */ /* 0x000fea0003800000 */
[----:B------:R-:W2:Y:S04]  /*04d0*/  LDG.E R9, desc[UR8][R16.64] ;  /* 0x0000000810097981 */ /* 0x000ea8000c1e1900 */
[----:B------:R-:W-:Y:S04]  /*04e0*/  LDS R8, [R18] ;  /* 0x0000000012087984 */ /* 0x000fe80000000800 */
[----:B0-----:R-:W2:Y:S04]  /*04f0*/  LDS.128 R12, [R5] ;  /* 0x00000000050c7984 */ /* 0x001ea80000000c00 */
[----:B------:R-:W0:Y:S04]  /*0500*/  LDS R27, [R18+0x40] ;  /* 0x00004000121b7984 */ /* 0x000e280000000800 */
[----:B------:R-:W1:Y:S04]  /*0510*/  LDS R21, [R18+0x80] ;  /* 0x0000800012157984 */ /* 0x000e680000000800 */
[----:B------:R-:W3:Y:S04]  /*0520*/  LDS R24, [R18+0xc0] ;  /* 0x0000c00012187984 */ /* 0x000ee80000000800 */
[----:B------:R-:W-:Y:S04]  /*0530*/  LDS R25, [R18+0x100] ;  /* 0x0001000012197984 */ /* 0x000fe80000000800 */
[----:B------:R-:W-:Y:S04]  /*0540*/  LDS R26, [R18+0x140] ;  /* 0x00014000121a7984 */ /* 0x000fe80000000800 */
[----:B------:R-:W-:Y:S01]  /*0550*/  LDS R28, [R18+0x1c0] ;  /* 0x0001c000121c7984 */ /* 0x000fe20000000800 */
[----:B--2---:R-:W-:-:S03]  /*0560*/  FFMA R12, R12, R8, R9 ;  /* 0x000000080c0c7223 */ /* 0x004fc60000000009 */
[----:B------:R-:W2:Y:S01]  /*0570*/  LDS.128 R8, [R5+0x10] ;  /* 0x0000100005087984 */ /* 0x000ea20000000c00 */
[----:B0-----:R-:W-:-:S04]  /*0580*/  FFMA R12, R27, R13, R12 ;  /* 0x0000000d1b0c7223 */ /* 0x001fc8000000000c */
[----:B-1----:R-:W-:Y:S02]  /*0590*/  FFMA R13, R21, R14, R12 ;  /* 0x0000000e150d7223 */ /* 0x002fe4000000000c */
[----:B------:R-:W0:Y:S02]  /*05a0*/  LDS R21, [R18+0x180] ;  /* 0x0001800012157984 */ /* 0x000e240000000800 */
[----:B---3--:R-:W-:Y:S02]  /*05b0*/  FFMA R13, R24, R15, R13 ;  /* 0x0000000f180d7223 */ /* 0x008fe4000000000d */
[----:B------:R-:W-:Y:S02]  /*05c0*/  LDS R24, [R18+0x240] ;  /* 0x0002400012187984 */ /* 0x000fe40000000800 */
[----:B--2---:R-:W-:Y:S02]  /*05d0*/  FFMA R27, R8, R25, R13 ;  /* 0x00000019081b7223 */ /* 0x004fe4000000000d */
[----:B------:R-:W-:Y:S02]  /*05e0*/  LDS R25, [R18+0x200] ;  /* 0x0002000012197984 */ /* 0x000fe40000000800 */
[----:B------:R-:W-:-:S02]  /*05f0*/  FFMA R26, R26, R9, R27 ;  /* 0x000000091a1a7223 */ /* 0x000fc4000000001b */
[----:B------:R-:W1:Y:S02]  /*0600*/  LDS.128 R12, [R5+0x20] ;  /* 0x00002000050c7984 */ /* 0x000e640000000c00 */
[----:B0-----:R-:W-:Y:S02]  /*0610*/  FFMA R9, R21, R10, R26 ;  /* 0x0000000a15097223 */ /* 0x001fe4000000001a */
[----:B------:R-:W0:Y:S02]  /*0620*/  LDS R21, [R18+0x280] ;  /* 0x0002800012157984 */ /* 0x000e240000000800 */
[----:B------:R-:W-:Y:S02]  /*0630*/  FFMA R9, R28, R11, R9 ;  /* 0x0000000b1c097223 */ /* 0x000fe40000000009 */
[----:B------:R-:W2:Y:S02]  /*0640*/  LDS R26, [R18+0x2c0] ;  /* 0x0002c000121a7984 */ /* 0x000ea40000000800 */
[----:B-1----:R-:W-:-:S02]  /*0650*/  FFMA R27, R12, R25, R9 ;  /* 0x000000190c1b7223 */ /* 0x002fc40000000009 */
[----:B------:R-:W-:Y:S02]  /*0660*/  LDS R25, [R18+0x300] ;  /* 0x0003000012197984 */ /* 0x000fe40000000800 */
[----:B------:R-:W-:Y:S02]  /*0670*/  FFMA R28, R24, R13, R27 ;  /* 0x0000000d181c7223 */ /* 0x000fe4000000001b */
[----:B------:R-:W1:Y:S02]  /*0680*/  LDS.128 R8, [R5+0x30] ;  /* 0x0000300005087984 */ /* 0x000e640000000c00 */
[----:B0-----:R-:W-:Y:S02]  /*0690*/  FFMA R21, R21, R14, R28 ;  /* 0x0000000e15157223 */ /* 0x001fe4000000001c */
[----:B------:R-:W0:Y:S02]  /*06a0*/  LDS R24, [R18+0x340] ;  /* 0x0003400012187984 */ /* 0x000e240000000800 */
[----:B--2---:R-:W-:-:S02]  /*06b0*/  FFMA R15, R26, R15, R21 ;  /* 0x0000000f1a0f7223 */ /* 0x004fc40000000015 */
[----:B------:R-:W2:Y:S04]  /*06c0*/  LDS R13, [R18+0x380] ;  /* 0x00038000120d7984 */ /* 0x000ea80000000800 */
[----:B------:R-:W3:Y:S01]  /*06d0*/  LDS R12, [R18+0x3c0] ;  /* 0x0003c000120c7984 */ /* 0x000ee20000000800 */
[----:B-1----:R-:W-:-:S04]  /*06e0*/  FFMA R15, R8, R25, R15 ;  /* 0x00000019080f7223 */ /* 0x002fc8000000000f */
[----:B0-----:R-:W-:-:S04]  /*06f0*/  FFMA R24, R24, R9, R15 ;  /* 0x0000000918187223 */ /* 0x001fc8000000000f */
[----:B--2---:R-:W-:-:S04]  /*0700*/  FFMA R13, R13, R10, R24 ;  /* 0x0000000a0d0d7223 */ /* 0x004fc80000000018 */
[----:B---3--:R-:W-:-:S05]  /*0710*/  FFMA R11, R12, R11, R13 ;  /* 0x0000000b0c0b7223 */ /* 0x008fca000000000d */
[----:B------:R1:W-:Y:S02]  /*0720*/  STG.E desc[UR8][R16.64], R11 ;  /* 0x0000000b10007986 */ /* 0x0003e4000c101908 */
.L_x_1:
[----:B------:R-:W-:Y:S05]  /*0730*/  BSYNC.RECONVERGENT B0 ;  /* 0x0000000000007941 */ /* 0x000fea0003800200 */
.L_x_0:
[----:B------:R-:W-:Y:S01]  /*0740*/  BAR.SYNC.DEFER_BLOCKING 0x0 ;  /* 0x0000000000007b1d */ /* 0x000fe20000010000 */
[----:B------:R-:W-:Y:S01]  /*0750*/  IADD3 R6, P1, PT, R6, 0x40, RZ ;  /* 0x0000004006067810 */ /* 0x000fe20007f3e0ff */
[----:B------:R-:W-:Y:S01]  /*0760*/  VIADD R4, R4, 0x10 ;  /* 0x0000001004047836 */ /* 0x000fe20000000000 */
[----:B------:R-:W-:Y:S02]  /*0770*/  IADD3 R3, PT, PT, R3, 0x10, RZ ;  /* 0x0000001003037810 */ /* 0x000fe40007ffe0ff */
[----:B------:R-:W-:Y:S01]  /*0780*/  IADD3.X R7, PT, PT, RZ, R7, RZ, P1, !PT ;  /* 0x00000007ff077210 */ /* 0x000fe20000ffe4ff */
[----:B------:R-:W-:Y:S08]  /*0790*/  BRA.U !UP0, `(.L_x_2) ;  /* 0xfffffff908dc7547 */ /* 0x000ff0000b83ffff */
[----:B------:R-:W-:Y:S05]  /*07a0*/  EXIT ;  /* 0x000000000000794d */ /* 0x000fea0003800000 */
.L_x_3:
[----:B------:R-:W-:-:S00]  /*07b0*/  BRA `(.L_x_3) ;  /* 0xfffffffc00fc7947 */ /* 0x000fc0000383ffff */
[----:B------:R-:W-:-:S00]  /*07c0*/  NOP ;  /* 0x0000000000007918 */ /* 0x000fc00000000000 */
        /* <DEDUP_REMOVED lines=11> */
.L_x_4:


//--------------------- .nv.shared._Z13kernel_matmulPKfS0_mmmPf --------------------------
	.section	.nv.shared._Z13kernel_matmulPKfS0_mmmPf,"aw",@nobits
	.sectionflags	@""
	.align	4
.nv.shared._Z13kernel_matmulPKfS0_mmmPf:
	.zero		3072


//--------------------- .nv.shared.reserved.0     --------------------------
	.section	.nv.shared.reserved.0,"aw",@nobits
	.weak		__nv_reservedSMEM_offset_0_alias
	.size		__nv_reservedSMEM_offset_0_alias, 0, 64
	.other		__nv_reservedSMEM_offset_0_alias,@"STO_CUDA_RESERVED_SHARED STV_DEFAULT"
__nv_reservedSMEM_offset_0_alias:
	.zero		0
	.zero		64


//--------------------- .nv.constant0._Z13kernel_matmulPKfS0_mmmPf --------------------------
	.section	.nv.constant0._Z13kernel_matmulPKfS0_mmmPf,"a",@progbits
	.sectionflags	@""
	.align	4
.nv.constant0._Z13kernel_matmulPKfS0_mmmPf:
	.zero		944


//--------------------- SYMBOLS --------------------------

	.type		.nv.reservedSmem.offset0,@object
	.size		.nv.reservedSmem.offset0,0x4
	.type		.nv.reservedSmem.cap,@object
	.size		.nv.reservedSmem.cap,0x4
